//
// Generated by NVIDIA NVVM Compiler
//
// Compiler Build ID: CL-36424714
// Cuda compilation tools, release 13.0, V13.0.88
// Based on NVVM 20.0.0
//

.version 9.0
.target sm_100
.address_size 64

	// .globl	_Z21RosenbrockGradientGPUPdS_S_ii

.visible .entry _Z21RosenbrockGradientGPUPdS_S_ii(
	.param .u64 .ptr .align 1 _Z21RosenbrockGradientGPUPdS_S_ii_param_0,
	.param .u64 .ptr .align 1 _Z21RosenbrockGradientGPUPdS_S_ii_param_1,
	.param .u64 .ptr .align 1 _Z21RosenbrockGradientGPUPdS_S_ii_param_2,
	.param .u32 _Z21RosenbrockGradientGPUPdS_S_ii_param_3,
	.param .u32 _Z21RosenbrockGradientGPUPdS_S_ii_param_4
)
{
	.reg .pred 	%p<4>;
	.reg .b32 	%r<9>;
	.reg .b64 	%rd<16>;
	.reg .b64 	%fd<30>;

	ld.param.u64 	%rd4, [_Z21RosenbrockGradientGPUPdS_S_ii_param_0];
	ld.param.u64 	%rd2, [_Z21RosenbrockGradientGPUPdS_S_ii_param_1];
	ld.param.u64 	%rd3, [_Z21RosenbrockGradientGPUPdS_S_ii_param_2];
	ld.param.u32 	%r2, [_Z21RosenbrockGradientGPUPdS_S_ii_param_3];
	ld.param.u32 	%r3, [_Z21RosenbrockGradientGPUPdS_S_ii_param_4];
	cvta.to.global.u64 	%rd1, %rd4;
	mov.u32 	%r4, %ntid.x;
	mov.u32 	%r5, %ctaid.x;
	mov.u32 	%r6, %tid.x;
	mad.lo.s32 	%r7, %r4, %r5, %r6;
	add.s32 	%r1, %r7, %r3;
	setp.ge.s32 	%p1, %r1, %r2;
	@%p1 bra 	$L__BB0_7;
	setp.ne.s32 	%p2, %r1, 0;
	@%p2 bra 	$L__BB0_3;
	ld.global.f64 	%fd20, [%rd1+8];
	ld.global.f64 	%fd21, [%rd1];
	mul.f64 	%fd22, %fd21, %fd21;
	sub.f64 	%fd23, %fd20, %fd22;
	mul.f64 	%fd24, %fd23, 0dC079000000000000;
	mul.f64 	%fd25, %fd21, %fd24;
	add.f64 	%fd26, %fd21, 0dBFF0000000000000;
	fma.rn.f64 	%fd29, %fd26, 0d4000000000000000, %fd25;
	bra.uni 	$L__BB0_6;
$L__BB0_3:
	add.s32 	%r8, %r2, -1;
	setp.ne.s32 	%p3, %r1, %r8;
	@%p3 bra 	$L__BB0_5;
	mul.wide.s32 	%rd7, %r1, 8;
	add.s64 	%rd8, %rd1, %rd7;
	ld.global.f64 	%fd16, [%rd8];
	mul.wide.s32 	%rd9, %r2, 8;
	add.s64 	%rd10, %rd1, %rd9;
	ld.global.f64 	%fd17, [%rd10+-16];
	mul.f64 	%fd18, %fd17, %fd17;
	sub.f64 	%fd19, %fd16, %fd18;
	mul.f64 	%fd29, %fd19, 0d4069000000000000;
	bra.uni 	$L__BB0_6;
$L__BB0_5:
	mul.wide.s32 	%rd5, %r1, 8;
	add.s64 	%rd6, %rd1, %rd5;
	ld.global.f64 	%fd5, [%rd6];
	mul.f64 	%fd6, %fd5, 0dC079000000000000;
	ld.global.f64 	%fd7, [%rd6+8];
	mul.f64 	%fd8, %fd5, %fd5;
	sub.f64 	%fd9, %fd7, %fd8;
	mul.f64 	%fd10, %fd6, %fd9;
	add.f64 	%fd11, %fd5, 0dBFF0000000000000;
	fma.rn.f64 	%fd12, %fd11, 0d4000000000000000, %fd10;
	ld.global.f64 	%fd13, [%rd6+-8];
	mul.f64 	%fd14, %fd13, %fd13;
	sub.f64 	%fd15, %fd5, %fd14;
	fma.rn.f64 	%fd29, %fd15, 0d4069000000000000, %fd12;
$L__BB0_6:
	neg.f64 	%fd27, %fd29;
	cvta.to.global.u64 	%rd11, %rd2;
	mul.wide.s32 	%rd12, %r1, 8;
	add.s64 	%rd13, %rd11, %rd12;
	st.global.f64 	[%rd13], %fd27;
	mul.f64 	%fd28, %fd29, %fd29;
	cvta.to.global.u64 	%rd14, %rd3;
	add.s64 	%rd15, %rd14, %rd12;
	st.global.f64 	[%rd15], %fd28;
$L__BB0_7:
	ret;

}
	// .globl	_Z20RosenbrockHessianGPUPdS_ii
.visible .entry _Z20RosenbrockHessianGPUPdS_ii(
	.param .u64 .ptr .align 1 _Z20RosenbrockHessianGPUPdS_ii_param_0,
	.param .u64 .ptr .align 1 _Z20RosenbrockHessianGPUPdS_ii_param_1,
	.param .u32 _Z20RosenbrockHessianGPUPdS_ii_param_2,
	.param .u32 _Z20RosenbrockHessianGPUPdS_ii_param_3
)
{
	.reg .pred 	%p<6>;
	.reg .b32 	%r<12>;
	.reg .b64 	%rd<11>;
	.reg .b64 	%fd<20>;

	ld.param.u64 	%rd5, [_Z20RosenbrockHessianGPUPdS_ii_param_0];
	ld.param.u64 	%rd4, [_Z20RosenbrockHessianGPUPdS_ii_param_1];
	ld.param.u32 	%r2, [_Z20RosenbrockHessianGPUPdS_ii_param_2];
	ld.param.u32 	%r3, [_Z20RosenbrockHessianGPUPdS_ii_param_3];
	cvta.to.global.u64 	%rd1, %rd5;
	mov.u32 	%r4, %ntid.x;
	mov.u32 	%r5, %ctaid.x;
	mov.u32 	%r6, %tid.x;
	mad.lo.s32 	%r7, %r4, %r5, %r6;
	add.s32 	%r1, %r7, %r3;
	setp.ge.s32 	%p1, %r1, %r2;
	@%p1 bra 	$L__BB1_9;
	setp.ne.s32 	%p2, %r1, 0;
	mul.wide.s32 	%rd6, %r1, 8;
	add.s64 	%rd2, %rd1, %rd6;
	@%p2 bra 	$L__BB1_3;
	ld.global.f64 	%fd10, [%rd1];
	mul.f64 	%fd11, %fd10, 0d4092C00000000000;
	ld.global.f64 	%fd12, [%rd1+8];
	mul.f64 	%fd13, %fd12, 0dC079000000000000;
	fma.rn.f64 	%fd14, %fd10, %fd11, %fd13;
	add.f64 	%fd19, %fd14, 0d4000000000000000;
	bra.uni 	$L__BB1_5;
$L__BB1_3:
	add.s32 	%r8, %r2, -1;
	setp.eq.s32 	%p3, %r1, %r8;
	mov.f64 	%fd19, 0d4069000000000000;
	@%p3 bra 	$L__BB1_5;
	ld.global.f64 	%fd5, [%rd2];
	mul.f64 	%fd6, %fd5, 0d4092C00000000000;
	fma.rn.f64 	%fd7, %fd5, %fd6, 0d4069000000000000;
	ld.global.f64 	%fd8, [%rd2+8];
	fma.rn.f64 	%fd9, %fd8, 0dC079000000000000, %fd7;
	add.f64 	%fd19, %fd9, 0d4000000000000000;
$L__BB1_5:
	mad.lo.s32 	%r9, %r1, %r2, %r1;
	cvta.to.global.u64 	%rd7, %rd4;
	mul.wide.s32 	%rd8, %r9, 8;
	add.s64 	%rd3, %rd7, %rd8;
	st.global.f64 	[%rd3], %fd19;
	add.s32 	%r10, %r2, -1;
	setp.ge.s32 	%p4, %r1, %r10;
	@%p4 bra 	$L__BB1_7;
	ld.global.f64 	%fd15, [%rd2];
	mul.f64 	%fd16, %fd15, 0dC079000000000000;
	st.global.f64 	[%rd3+8], %fd16;
$L__BB1_7:
	setp.lt.s32 	%p5, %r1, 1;
	@%p5 bra 	$L__BB1_9;
	add.s32 	%r11, %r1, -1;
	mul.wide.u32 	%rd9, %r11, 8;
	add.s64 	%rd10, %rd1, %rd9;
	ld.global.f64 	%fd17, [%rd10];
	mul.f64 	%fd18, %fd17, 0dC079000000000000;
	st.global.f64 	[%rd3+-8], %fd18;
$L__BB1_9:
	ret;

}
	// .globl	_Z13VectorNormGPUPdS_ii
.visible .entry _Z13VectorNormGPUPdS_ii(
	.param .u64 .ptr .align 1 _Z13VectorNormGPUPdS_ii_param_0,
	.param .u64 .ptr .align 1 _Z13VectorNormGPUPdS_ii_param_1,
	.param .u32 _Z13VectorNormGPUPdS_ii_param_2,
	.param .u32 _Z13VectorNormGPUPdS_ii_param_3
)
{
	.reg .pred 	%p<2>;
	.reg .b32 	%r<8>;
	.reg .b64 	%rd<8>;
	.reg .b64 	%fd<3>;

	ld.param.u64 	%rd1, [_Z13VectorNormGPUPdS_ii_param_0];
	ld.param.u64 	%rd2, [_Z13VectorNormGPUPdS_ii_param_1];
	ld.param.u32 	%r2, [_Z13VectorNormGPUPdS_ii_param_2];
	ld.param.u32 	%r3, [_Z13VectorNormGPUPdS_ii_param_3];
	mov.u32 	%r4, %ntid.x;
	mov.u32 	%r5, %ctaid.x;
	mov.u32 	%r6, %tid.x;
	mad.lo.s32 	%r7, %r4, %r5, %r6;
	add.s32 	%r1, %r7, %r3;
	setp.ge.s32 	%p1, %r1, %r2;
	@%p1 bra 	$L__BB2_2;
	cvta.to.global.u64 	%rd3, %rd1;
	cvta.to.global.u64 	%rd4, %rd2;
	mul.wide.s32 	%rd5, %r1, 8;
	add.s64 	%rd6, %rd3, %rd5;
	ld.global.f64 	%fd1, [%rd6];
	mul.f64 	%fd2, %fd1, %fd1;
	add.s64 	%rd7, %rd4, %rd5;
	st.global.f64 	[%rd7], %fd2;
$L__BB2_2:
	ret;

}


// ===== COMPILED SASS (sm_100) =====

	.target	sm_100

	.elftype	@"ET_EXEC"


//--------------------- .note.nv.tkinfo           --------------------------
	.section	.note.nv.tkinfo,"",@"SHT_NOTE"
	.sectionflags	@"SHF_NOTE_NV_TKINFO"
	.tkinfo
        /*0018*/ 	.word	0x00000002
        /*0030*/ 	.string	""
        /*0030*/ 	.string	"ptxas"
        /*0030*/ 	.string	"Cuda compilation tools, release 13.0, V13.0.88"
        /*0030*/ 	.string	"Build cuda_13.0.r13.0/compiler.36424714_0"
        /*0030*/ 	.string	"-arch sm_100 -m 64 "



//--------------------- .note.nv.cuinfo           --------------------------
	.section	.note.nv.cuinfo,"",@"SHT_NOTE"
	.sectionflags	@"SHF_NOTE_NV_CUINFO"
        /*0018*/ 	.short	0x0002
        /*001a*/ 	.short	0x0064
        /*001c*/ 	.short	0x0082
	.zero		2


//--------------------- .nv.info                  --------------------------
	.section	.nv.info,"",@"SHT_CUDA_INFO"
	.align	4


	//----- nvinfo : EIATTR_REGCOUNT
	.align		4
        /*0000*/ 	.byte	0x04, 0x2f
        /*0002*/ 	.short	(.L_1 - .L_0)
	.align		4
.L_0:
        /*0004*/ 	.word	index@(_Z21RosenbrockGradientGPUPdS_S_ii)
        /*0008*/ 	.word	0x00000014


	//----- nvinfo : EIATTR_FRAME_SIZE
	.align		4
.L_1:
        /*000c*/ 	.byte	0x04, 0x11
        /*000e*/ 	.short	(.L_3 - .L_2)
	.align		4
.L_2:
        /*0010*/ 	.word	index@(_Z21RosenbrockGradientGPUPdS_S_ii)
        /*0014*/ 	.word	0x00000000


	//----- nvinfo : EIATTR_REGCOUNT
	.align		4
.L_3:
        /*0018*/ 	.byte	0x04, 0x2f
        /*001a*/ 	.short	(.L_5 - .L_4)
	.align		4
.L_4:
        /*001c*/ 	.word	index@(_Z20RosenbrockHessianGPUPdS_ii)
        /*0020*/ 	.word	0x00000012


	//----- nvinfo : EIATTR_FRAME_SIZE
	.align		4
.L_5:
        /*0024*/ 	.byte	0x04, 0x11
        /*0026*/ 	.short	(.L_7 - .L_6)
	.align		4
.L_6:
        /*0028*/ 	.word	index@(_Z20RosenbrockHessianGPUPdS_ii)
        /*002c*/ 	.word	0x00000000


	//----- nvinfo : EIATTR_REGCOUNT
	.align		4
.L_7:
        /*0030*/ 	.byte	0x04, 0x2f
        /*0032*/ 	.short	(.L_9 - .L_8)
	.align		4
.L_8:
        /*0034*/ 	.word	index@(_Z13VectorNormGPUPdS_ii)
        /*0038*/ 	.word	0x0000000c


	//----- nvinfo : EIATTR_FRAME_SIZE
	.align		4
.L_9:
        /*003c*/ 	.byte	0x04, 0x11
        /*003e*/ 	.short	(.L_11 - .L_10)
	.align		4
.L_10:
        /*0040*/ 	.word	index@(_Z13VectorNormGPUPdS_ii)
        /*0044*/ 	.word	0x00000000


	//----- nvinfo : EIATTR_MIN_STACK_SIZE
	.align		4
.L_11:
        /*0048*/ 	.byte	0x04, 0x12
        /*004a*/ 	.short	(.L_13 - .L_12)
	.align		4
.L_12:
        /*004c*/ 	.word	index@(_Z13VectorNormGPUPdS_ii)
        /*0050*/ 	.word	0x00000000


	//----- nvinfo : EIATTR_MIN_STACK_SIZE
	.align		4
.L_13:
        /*0054*/ 	.byte	0x04, 0x12
        /*0056*/ 	.short	(.L_15 - .L_14)
	.align		4
.L_14:
        /*0058*/ 	.word	index@(_Z20RosenbrockHessianGPUPdS_ii)
        /*005c*/ 	.word	0x00000000


	//----- nvinfo : EIATTR_MIN_STACK_SIZE
	.align		4
.L_15:
        /*0060*/ 	.byte	0x04, 0x12
        /*0062*/ 	.short	(.L_17 - .L_16)
	.align		4
.L_16:
        /*0064*/ 	.word	index@(_Z21RosenbrockGradientGPUPdS_S_ii)
        /*0068*/ 	.word	0x00000000
.L_17:


//--------------------- .nv.compat                --------------------------
	.section	.nv.compat,"",@"SHT_CUDA_COMPAT_INFO"
	.align	4
        /*0000*/ 	.byte	0x02, 0x09, 0x00, 0x00, 0x02, 0x02, 0x01, 0x00, 0x02, 0x05, 0x05, 0x00, 0x03, 0x07, 0x01, 0x01
        /*0010*/ 	.byte	0x02, 0x03, 0x00, 0x00, 0x02, 0x06, 0x01, 0x00, 0x04, 0x0b, 0x08, 0x00, 0x01, 0x00, 0x00, 0x00
        /*0020*/ 	.byte	0x00, 0x00, 0x00, 0x00


//--------------------- .nv.info._Z13VectorNormGPUPdS_ii --------------------------
	.section	.nv.info._Z13VectorNormGPUPdS_ii,"",@"SHT_CUDA_INFO"
	.sectionflags	@""
	.align	4


	//----- nvinfo : EIATTR_CUDA_API_VERSION
	.align		4
        /*0000*/ 	.byte	0x04, 0x37
        /*0002*/ 	.short	(.L_19 - .L_18)
.L_18:
        /*0004*/ 	.word	0x00000082


	//----- nvinfo : EIATTR_KPARAM_INFO
	.align		4
.L_19:
        /*0008*/ 	.byte	0x04, 0x17
        /*000a*/ 	.short	(.L_21 - .L_20)
.L_20:
        /*000c*/ 	.word	0x00000000
        /*0010*/ 	.short	0x0003
        /*0012*/ 	.short	0x0014
        /*0014*/ 	.byte	0x00, 0xf0, 0x11, 0x00


	//----- nvinfo : EIATTR_KPARAM_INFO
	.align		4
.L_21:
        /*0018*/ 	.byte	0x04, 0x17
        /*001a*/ 	.short	(.L_23 - .L_22)
.L_22:
        /*001c*/ 	.word	0x00000000
        /*0020*/ 	.short	0x0002
        /*0022*/ 	.short	0x0010
        /*0024*/ 	.byte	0x00, 0xf0, 0x11, 0x00


	//----- nvinfo : EIATTR_KPARAM_INFO
	.align		4
.L_23:
        /*0028*/ 	.byte	0x04, 0x17
        /*002a*/ 	.short	(.L_25 - .L_24)
.L_24:
        /*002c*/ 	.word	0x00000000
        /*0030*/ 	.short	0x0001
        /*0032*/ 	.short	0x0008
        /*0034*/ 	.byte	0x00, 0xf5, 0x21, 0x00


	//----- nvinfo : EIATTR_KPARAM_INFO
	.align		4
.L_25:
        /*0038*/ 	.byte	0x04, 0x17
        /*003a*/ 	.short	(.L_27 - .L_26)
.L_26:
        /*003c*/ 	.word	0x00000000
        /*0040*/ 	.short	0x0000
        /*0042*/ 	.short	0x0000
        /*0044*/ 	.byte	0x00, 0xf5, 0x21, 0x00


	//----- nvinfo : EIATTR_SPARSE_MMA_MASK
	.align		4
.L_27:
        /*0048*/ 	.byte	0x03, 0x50
        /*004a*/ 	.short	0x0000


	//----- nvinfo : EIATTR_MAXREG_COUNT
	.align		4
        /*004c*/ 	.byte	0x03, 0x1b
        /*004e*/ 	.short	0x00ff


	//----- nvinfo : EIATTR_MERCURY_ISA_VERSION
	.align		4
        /*0050*/ 	.byte	0x03, 0x5f
        /*0052*/ 	.short	0x0101


	//----- nvinfo : EIATTR_VRC_CTA_INIT_COUNT
	.align		4
        /*0054*/ 	.byte	0x02, 0x4a
	.zero		1
	.zero		1


	//----- nvinfo : EIATTR_EXIT_INSTR_OFFSETS
	.align		4
        /*0058*/ 	.byte	0x04, 0x1c
        /*005a*/ 	.short	(.L_29 - .L_28)


	//   ....[0]....
.L_28:
        /*005c*/ 	.word	0x00000080


	//   ....[1]....
        /*0060*/ 	.word	0x00000110


	//----- nvinfo : EIATTR_CBANK_PARAM_SIZE
	.align		4
.L_29:
        /*0064*/ 	.byte	0x03, 0x19
        /*0066*/ 	.short	0x0018


	//----- nvinfo : EIATTR_PARAM_CBANK
	.align		4
        /*0068*/ 	.byte	0x04, 0x0a
        /*006a*/ 	.short	(.L_31 - .L_30)
	.align		4
.L_30:
        /*006c*/ 	.word	index@(.nv.constant0._Z13VectorNormGPUPdS_ii)
        /*0070*/ 	.short	0x0380
        /*0072*/ 	.short	0x0018


	//----- nvinfo : EIATTR_SW_WAR
	.align		4
.L_31:
        /*0074*/ 	.byte	0x04, 0x36
        /*0076*/ 	.short	(.L_33 - .L_32)
.L_32:
        /*0078*/ 	.word	0x00000008
.L_33:


//--------------------- .nv.info._Z20RosenbrockHessianGPUPdS_ii --------------------------
	.section	.nv.info._Z20RosenbrockHessianGPUPdS_ii,"",@"SHT_CUDA_INFO"
	.sectionflags	@""
	.align	4


	//----- nvinfo : EIATTR_CUDA_API_VERSION
	.align		4
        /*0000*/ 	.byte	0x04, 0x37
        /*0002*/ 	.short	(.L_35 - .L_34)
.L_34:
        /*0004*/ 	.word	0x00000082


	//----- nvinfo : EIATTR_KPARAM_INFO
	.align		4
.L_35:
        /*0008*/ 	.byte	0x04, 0x17
        /*000a*/ 	.short	(.L_37 - .L_36)
.L_36:
        /*000c*/ 	.word	0x00000000
        /*0010*/ 	.short	0x0003
        /*0012*/ 	.short	0x0014
        /*0014*/ 	.byte	0x00, 0xf0, 0x11, 0x00


	//----- nvinfo : EIATTR_KPARAM_INFO
	.align		4
.L_37:
        /*0018*/ 	.byte	0x04, 0x17
        /*001a*/ 	.short	(.L_39 - .L_38)
.L_38:
        /*001c*/ 	.word	0x00000000
        /*0020*/ 	.short	0x0002
        /*0022*/ 	.short	0x0010
        /*0024*/ 	.byte	0x00, 0xf0, 0x11, 0x00


	//----- nvinfo : EIATTR_KPARAM_INFO
	.align		4
.L_39:
        /*0028*/ 	.byte	0x04, 0x17
        /*002a*/ 	.short	(.L_41 - .L_40)
.L_40:
        /*002c*/ 	.word	0x00000000
        /*0030*/ 	.short	0x0001
        /*0032*/ 	.short	0x0008
        /*0034*/ 	.byte	0x00, 0xf5, 0x21, 0x00


	//----- nvinfo : EIATTR_KPARAM_INFO
	.align		4
.L_41:
        /*0038*/ 	.byte	0x04, 0x17
        /*003a*/ 	.short	(.L_43 - .L_42)
.L_42:
        /*003c*/ 	.word	0x00000000
        /*0040*/ 	.short	0x0000
        /*0042*/ 	.short	0x0000
        /*0044*/ 	.byte	0x00, 0xf5, 0x21, 0x00


	//----- nvinfo : EIATTR_SPARSE_MMA_MASK
	.align		4
.L_43:
        /*0048*/ 	.byte	0x03, 0x50
        /*004a*/ 	.short	0x0000


	//----- nvinfo : EIATTR_MAXREG_COUNT
	.align		4
        /*004c*/ 	.byte	0x03, 0x1b
        /*004e*/ 	.short	0x00ff


	//----- nvinfo : EIATTR_MERCURY_ISA_VERSION
	.align		4
        /*0050*/ 	.byte	0x03, 0x5f
        /*0052*/ 	.short	0x0101


	//----- nvinfo : EIATTR_VRC_CTA_INIT_COUNT
	.align		4
        /*0054*/ 	.byte	0x02, 0x4a
	.zero		1
	.zero		1


	//----- nvinfo : EIATTR_EXIT_INSTR_OFFSETS
	.align		4
        /*0058*/ 	.byte	0x04, 0x1c
        /*005a*/ 	.short	(.L_45 - .L_44)


	//   ....[0]....
.L_44:
        /*005c*/ 	.word	0x00000080


	//   ....[1]....
        /*0060*/ 	.word	0x000002f0


	//   ....[2]....
        /*0064*/ 	.word	0x00000350


	//----- nvinfo : EIATTR_CRS_STACK_SIZE
	.align		4
.L_45:
        /*0068*/ 	.byte	0x04, 0x1e
        /*006a*/ 	.short	(.L_47 - .L_46)
.L_46:
        /*006c*/ 	.word	0x00000000


	//----- nvinfo : EIATTR_CBANK_PARAM_SIZE
	.align		4
.L_47:
        /*0070*/ 	.byte	0x03, 0x19
        /*0072*/ 	.short	0x0018


	//----- nvinfo : EIATTR_PARAM_CBANK
	.align		4
        /*0074*/ 	.byte	0x04, 0x0a
        /*0076*/ 	.short	(.L_49 - .L_48)
	.align		4
.L_48:
        /*0078*/ 	.word	index@(.nv.constant0._Z20RosenbrockHessianGPUPdS_ii)
        /*007c*/ 	.short	0x0380
        /*007e*/ 	.short	0x0018


	//----- nvinfo : EIATTR_SW_WAR
	.align		4
.L_49:
        /*0080*/ 	.byte	0x04, 0x36
        /*0082*/ 	.short	(.L_51 - .L_50)
.L_50:
        /*0084*/ 	.word	0x00000008
.L_51:


//--------------------- .nv.info._Z21RosenbrockGradientGPUPdS_S_ii --------------------------
	.section	.nv.info._Z21RosenbrockGradientGPUPdS_S_ii,"",@"SHT_CUDA_INFO"
	.sectionflags	@""
	.align	4


	//----- nvinfo : EIATTR_CUDA_API_VERSION
	.align		4
        /*0000*/ 	.byte	0x04, 0x37
        /*0002*/ 	.short	(.L_53 - .L_52)
.L_52:
        /*0004*/ 	.word	0x00000082


	//----- nvinfo : EIATTR_KPARAM_INFO
	.align		4
.L_53:
        /*0008*/ 	.byte	0x04, 0x17
        /*000a*/ 	.short	(.L_55 - .L_54)
.L_54:
        /*000c*/ 	.word	0x00000000
        /*0010*/ 	.short	0x0004
        /*0012*/ 	.short	0x001c
        /*0014*/ 	.byte	0x00, 0xf0, 0x11, 0x00


	//----- nvinfo : EIATTR_KPARAM_INFO
	.align		4
.L_55:
        /*0018*/ 	.byte	0x04, 0x17
        /*001a*/ 	.short	(.L_57 - .L_56)
.L_56:
        /*001c*/ 	.word	0x00000000
        /*0020*/ 	.short	0x0003
        /*0022*/ 	.short	0x0018
        /*0024*/ 	.byte	0x00, 0xf0, 0x11, 0x00


	//----- nvinfo : EIATTR_KPARAM_INFO
	.align		4
.L_57:
        /*0028*/ 	.byte	0x04, 0x17
        /*002a*/ 	.short	(.L_59 - .L_58)
.L_58:
        /*002c*/ 	.word	0x00000000
        /*0030*/ 	.short	0x0002
        /*0032*/ 	.short	0x0010
        /*0034*/ 	.byte	0x00, 0xf5, 0x21, 0x00


	//----- nvinfo : EIATTR_KPARAM_INFO
	.align		4
.L_59:
        /*0038*/ 	.byte	0x04, 0x17
        /*003a*/ 	.short	(.L_61 - .L_60)
.L_60:
        /*003c*/ 	.word	0x00000000
        /*0040*/ 	.short	0x0001
        /*0042*/ 	.short	0x0008
        /*0044*/ 	.byte	0x00, 0xf5, 0x21, 0x00


	//----- nvinfo : EIATTR_KPARAM_INFO
	.align		4
.L_61:
        /*0048*/ 	.byte	0x04, 0x17
        /*004a*/ 	.short	(.L_63 - .L_62)
.L_62:
        /*004c*/ 	.word	0x00000000
        /*0050*/ 	.short	0x0000
        /*0052*/ 	.short	0x0000
        /*0054*/ 	.byte	0x00, 0xf5, 0x21, 0x00


	//----- nvinfo : EIATTR_SPARSE_MMA_MASK
	.align		4
.L_63:
        /*0058*/ 	.byte	0x03, 0x50
        /*005a*/ 	.short	0x0000


	//----- nvinfo : EIATTR_MAXREG_COUNT
	.align		4
        /*005c*/ 	.byte	0x03, 0x1b
        /*005e*/ 	.short	0x00ff


	//----- nvinfo : EIATTR_MERCURY_ISA_VERSION
	.align		4
        /*0060*/ 	.byte	0x03, 0x5f
        /*0062*/ 	.short	0x0101


	//----- nvinfo : EIATTR_VRC_CTA_INIT_COUNT
	.align		4
        /*0064*/ 	.byte	0x02, 0x4a
	.zero		1
	.zero		1


	//----- nvinfo : EIATTR_EXIT_INSTR_OFFSETS
	.align		4
        /*0068*/ 	.byte	0x04, 0x1c
        /*006a*/ 	.short	(.L_65 - .L_64)


	//   ....[0]....
.L_64:
        /*006c*/ 	.word	0x00000080


	//   ....[1]....
        /*0070*/ 	.word	0x00000310


	//----- nvinfo : EIATTR_CRS_STACK_SIZE
	.align		4
.L_65:
        /*0074*/ 	.byte	0x04, 0x1e
        /*0076*/ 	.short	(.L_67 - .L_66)
.L_66:
        /*0078*/ 	.word	0x00000000


	//----- nvinfo : EIATTR_CBANK_PARAM_SIZE
	.align		4
.L_67:
        /*007c*/ 	.byte	0x03, 0x19
        /*007e*/ 	.short	0x0020


	//----- nvinfo : EIATTR_PARAM_CBANK
	.align		4
        /*0080*/ 	.byte	0x04, 0x0a
        /*0082*/ 	.short	(.L_69 - .L_68)
	.align		4
.L_68:
        /*0084*/ 	.word	index@(.nv.constant0._Z21RosenbrockGradientGPUPdS_S_ii)
        /*0088*/ 	.short	0x0380
        /*008a*/ 	.short	0x0020


	//----- nvinfo : EIATTR_SW_WAR
	.align		4
.L_69:
        /*008c*/ 	.byte	0x04, 0x36
        /*008e*/ 	.short	(.L_71 - .L_70)
.L_70:
        /*0090*/ 	.word	0x00000008
.L_71:


//--------------------- .nv.callgraph             --------------------------
	.section	.nv.callgraph,"",@"SHT_CUDA_CALLGRAPH"
	.align	4
	.sectionentsize	8
	.align		4
        /*0000*/ 	.word	0x00000000
	.align		4
        /*0004*/ 	.word	0xffffffff
	.align		4
        /*0008*/ 	.word	0x00000000
	.align		4
        /*000c*/ 	.word	0xfffffffe
	.align		4
        /*0010*/ 	.word	0x00000000
	.align		4
        /*0014*/ 	.word	0xfffffffd
	.align		4
        /*0018*/ 	.word	0x00000000
	.align		4
        /*001c*/ 	.word	0xfffffffc


//--------------------- .text._Z13VectorNormGPUPdS_ii --------------------------
	.section	.text._Z13VectorNormGPUPdS_ii,"ax",@progbits
	.align	128
        .global         _Z13VectorNormGPUPdS_ii
        .type           _Z13VectorNormGPUPdS_ii,@function
        .size           _Z13VectorNormGPUPdS_ii,(.L_x_11 - _Z13VectorNormGPUPdS_ii)
        .other          _Z13VectorNormGPUPdS_ii,@"STO_CUDA_ENTRY STV_DEFAULT"
_Z13VectorNormGPUPdS_ii:
.text._Z13VectorNormGPUPdS_ii:
[----:B------:R-:W-:Y:S01]  /*0000*/  LDC R1, c[0x0][0x37c] ;  /* 0x0000df00ff017b82 */ /* 0x000fe20000000800 */
[----:B------:R-:W0:Y:S01]  /*0010*/  S2R R0, SR_CTAID.X ;  /* 0x0000000000007919 */ /* 0x000e220000002500 */
[----:B------:R-:W0:Y:S01]  /*0020*/  LDCU UR4, c[0x0][0x360] ;  /* 0x00006c00ff0477ac */ /* 0x000e220008000800 */
[----:B------:R-:W0:Y:S01]  /*0030*/  S2R R3, SR_TID.X ;  /* 0x0000000000037919 */ /* 0x000e220000002100 */
[----:B------:R-:W1:Y:S01]  /*0040*/  LDCU.64 UR6, c[0x0][0x390] ;  /* 0x00007200ff0677ac */ /* 0x000e620008000a00 */
[----:B0-----:R-:W-:-:S05]  /*0050*/  IMAD R0, R0, UR4, R3 ;  /* 0x0000000400007c24 */ /* 0x001fca000f8e0203 */
[----:B-1----:R-:W-:-:S04]  /*0060*/  IADD3 R9, PT, PT, R0, UR7, RZ ;  /* 0x0000000700097c10 */ /* 0x002fc8000fffe0ff */
[----:B------:R-:W-:-:S13]  /*0070*/  ISETP.GE.AND P0, PT, R9, UR6, PT ;  /* 0x0000000609007c0c */ /* 0x000fda000bf06270 */
[----:B------:R-:W-:Y:S05]  /*0080*/  @P0 EXIT ;  /* 0x000000000000094d */ /* 0x000fea0003800000 */
[----:B------:R-:W0:Y:S01]  /*0090*/  LDC.64 R2, c[0x0][0x380] ;  /* 0x0000e000ff027b82 */ /* 0x000e220000000a00 */
[----:B------:R-:W1:Y:S07]  /*00a0*/  LDCU.64 UR4, c[0x0][0x358] ;  /* 0x00006b00ff0477ac */ /* 0x000e6e0008000a00 */
[----:B------:R-:W2:Y:S01]  /*00b0*/  LDC.64 R6, c[0x0][0x388] ;  /* 0x0000e200ff067b82 */ /* 0x000ea20000000a00 */
[----:B0-----:R-:W-:-:S06]  /*00c0*/  IMAD.WIDE R2, R9, 0x8, R2 ;  /* 0x0000000809027825 */ /* 0x001fcc00078e0202 */
[----:B-1----:R-:W3:Y:S01]  /*00d0*/  LDG.E.64 R2, desc[UR4][R2.64] ;  /* 0x0000000402027981 */ /* 0x002ee2000c1e1b00 */
[----:B--2---:R-:W-:Y:S01]  /*00e0*/  IMAD.WIDE R6, R9, 0x8, R6 ;  /* 0x0000000809067825 */ /* 0x004fe200078e0206 */
[----:B---3--:R-:W-:-:S07]  /*00f0*/  DMUL R4, R2, R2 ;  /* 0x0000000202047228 */ /* 0x008fce0000000000 */
[----:B------:R-:W-:Y:S01]  /*0100*/  STG.E.64 desc[UR4][R6.64], R4 ;  /* 0x0000000406007986 */ /* 0x000fe2000c101b04 */
[----:B------:R-:W-:Y:S05]  /*0110*/  EXIT ;  /* 0x000000000000794d */ /* 0x000fea0003800000 */
.L_x_0:
[----:B------:R-:W-:-:S00]  /*0120*/  BRA `(.L_x_0) ;  /* 0xfffffffc00fc7947 */ /* 0x000fc0000383ffff */
[----:B------:R-:W-:-:S00]  /*0130*/  NOP ;  /* 0x0000000000007918 */ /* 0x000fc00000000000 */
        /* <DEDUP_REMOVED lines=12> */
.L_x_11:


//--------------------- .text._Z20RosenbrockHessianGPUPdS_ii --------------------------
	.section	.text._Z20RosenbrockHessianGPUPdS_ii,"ax",@progbits
	.align	128
        .global         _Z20RosenbrockHessianGPUPdS_ii
        .type           _Z20RosenbrockHessianGPUPdS_ii,@function
        .size           _Z20RosenbrockHessianGPUPdS_ii,(.L_x_12 - _Z20RosenbrockHessianGPUPdS_ii)
        .other          _Z20RosenbrockHessianGPUPdS_ii,@"STO_CUDA_ENTRY STV_DEFAULT"
_Z20RosenbrockHessianGPUPdS_ii:
.text._Z20RosenbrockHessianGPUPdS_ii:
[----:B------:R-:W-:Y:S01]  /*0000*/  LDC R1, c[0x0][0x37c] ;  /* 0x0000df00ff017b82 */ /* 0x000fe20000000800 */
[----:B------:R-:W0:Y:S01]  /*0010*/  S2R R7, SR_CTAID.X ;  /* 0x0000000000077919 */ /* 0x000e220000002500 */
[----:B------:R-:W0:Y:S01]  /*0020*/  LDCU UR4, c[0x0][0x360] ;  /* 0x00006c00ff0477ac */ /* 0x000e220008000800 */
[----:B------:R-:W0:Y:S01]  /*0030*/  S2R R0, SR_TID.X ;  /* 0x0000000000007919 */ /* 0x000e220000002100 */
[----:B------:R-:W1:Y:S01]  /*0040*/  LDCU.64 UR8, c[0x0][0x390] ;  /* 0x00007200ff0877ac */ /* 0x000e620008000a00 */
[----:B0-----:R-:W-:-:S04]  /*0050*/  IMAD R7, R7, UR4, R0 ;  /* 0x0000000407077c24 */ /* 0x001fc8000f8e0200 */
[----:B-1----:R-:W-:-:S05]  /*0060*/  VIADD R7, R7, UR9 ;  /* 0x0000000907077c36 */ /* 0x002fca0008000000 */
[----:B------:R-:W-:-:S13]  /*0070*/  ISETP.GE.AND P0, PT, R7, UR8, PT ;  /* 0x0000000807007c0c */ /* 0x000fda000bf06270 */
[----:B------:R-:W-:Y:S05]  /*0080*/  @P0 EXIT ;  /* 0x000000000000094d */ /* 0x000fea0003800000 */
[----:B------:R-:W0:Y:S01]  /*0090*/  LDC.64 R2, c[0x0][0x380] ;  /* 0x0000e000ff027b82 */ /* 0x000e220000000a00 */
[C---:B------:R-:W-:Y:S01]  /*00a0*/  ISETP.NE.AND P0, PT, R7.reuse, RZ, PT ;  /* 0x000000ff0700720c */ /* 0x040fe20003f05270 */
[----:B------:R-:W1:Y:S01]  /*00b0*/  LDCU.64 UR6, c[0x0][0x358] ;  /* 0x00006b00ff0677ac */ /* 0x000e620008000a00 */
[----:B------:R-:W-:Y:S01]  /*00c0*/  BSSY.RECONVERGENT B0, `(.L_x_1) ;  /* 0x0000016000007945 */ /* 0x000fe20003800200 */
[----:B------:R-:W-:Y:S01]  /*00d0*/  UIADD3 UR4, UPT, UPT, UR8, -0x1, URZ ;  /* 0xffffffff08047890 */ /* 0x000fe2000fffe0ff */
[----:B0-----:R-:W-:-:S09]  /*00e0*/  IMAD.WIDE R4, R7, 0x8, R2 ;  /* 0x0000000807047825 */ /* 0x001fd200078e0202 */
[----:B-1----:R-:W-:Y:S05]  /*00f0*/  @P0 BRA `(.L_x_2) ;  /* 0x0000000000200947 */ /* 0x002fea0003800000 */
[----:B------:R-:W0:Y:S02]  /*0100*/  LDC.64 R8, c[0x0][0x380] ;  /* 0x0000e000ff087b82 */ /* 0x000e240000000a00 */
[----:B0-----:R-:W2:Y:S04]  /*0110*/  LDG.E.64 R10, desc[UR6][R8.64] ;  /* 0x00000006080a7981 */ /* 0x001ea8000c1e1b00 */
[----:B------:R-:W3:Y:S01]  /*0120*/  LDG.E.64 R14, desc[UR6][R8.64+0x8] ;  /* 0x00000806080e7981 */ /* 0x000ee2000c1e1b00 */
[----:B--2---:R-:W-:Y:S02]  /*0130*/  DMUL R12, R10, 1200 ;  /* 0x4092c0000a0c7828 */ /* 0x004fe40000000000 */
[----:B---3--:R-:W-:-:S08]  /*0140*/  DMUL R14, R14, -400 ;  /* 0xc07900000e0e7828 */ /* 0x008fd00000000000 */
[----:B------:R-:W-:-:S08]  /*0150*/  DFMA R12, R10, R12, R14 ;  /* 0x0000000c0a0c722b */ /* 0x000fd0000000000e */
[----:B------:R-:W-:Y:S01]  /*0160*/  DADD R12, R12, 2 ;  /* 0x400000000c0c7429 */ /* 0x000fe20000000000 */
[----:B------:R-:W-:Y:S10]  /*0170*/  BRA `(.L_x_3) ;  /* 0x0000000000287947 */ /* 0x000ff40003800000 */
.L_x_2:
[----:B------:R-:W-:Y:S01]  /*0180*/  ISETP.NE.AND P0, PT, R7, UR4, PT ;  /* 0x0000000407007c0c */ /* 0x000fe2000bf05270 */
[----:B------:R-:W-:Y:S01]  /*0190*/  IMAD.MOV.U32 R12, RZ, RZ, 0x0 ;  /* 0x00000000ff0c7424 */ /* 0x000fe200078e00ff */
[----:B------:R-:W-:-:S11]  /*01a0*/  MOV R13, 0x40690000 ;  /* 0x40690000000d7802 */ /* 0x000fd60000000f00 */
[----:B------:R-:W-:Y:S05]  /*01b0*/  @!P0 BRA `(.L_x_3) ;  /* 0x0000000000188947 */ /* 0x000fea0003800000 */
[----:B------:R-:W2:Y:S04]  /*01c0*/  LDG.E.64 R8, desc[UR6][R4.64] ;  /* 0x0000000604087981 */ /* 0x000ea8000c1e1b00 */
[----:B------:R-:W3:Y:S01]  /*01d0*/  LDG.E.64 R12, desc[UR6][R4.64+0x8] ;  /* 0x00000806040c7981 */ /* 0x000ee2000c1e1b00 */
[----:B--2---:R-:W-:-:S08]  /*01e0*/  DMUL R10, R8, 1200 ;  /* 0x4092c000080a7828 */ /* 0x004fd00000000000 */
[----:B------:R-:W-:-:S08]  /*01f0*/  DFMA R10, R8, R10, 200 ;  /* 0x40690000080a742b */ /* 0x000fd0000000000a */
[----:B---3--:R-:W-:-:S08]  /*0200*/  DFMA R12, R12, -400, R10 ;  /* 0xc07900000c0c782b */ /* 0x008fd0000000000a */
[----:B------:R-:W-:-:S11]  /*0210*/  DADD R12, R12, 2 ;  /* 0x400000000c0c7429 */ /* 0x000fd60000000000 */
.L_x_3:
[----:B------:R-:W-:Y:S05]  /*0220*/  BSYNC.RECONVERGENT B0 ;  /* 0x0000000000007941 */ /* 0x000fea0003800200 */
.L_x_1:
[----:B------:R-:W0:Y:S01]  /*0230*/  LDC.64 R8, c[0x0][0x388] ;  /* 0x0000e200ff087b82 */ /* 0x000e220000000a00 */
[C---:B------:R-:W-:Y:S01]  /*0240*/  IMAD R11, R7.reuse, UR8, R7 ;  /* 0x00000008070b7c24 */ /* 0x040fe2000f8e0207 */
[C---:B------:R-:W-:Y:S01]  /*0250*/  ISETP.GE.AND P0, PT, R7.reuse, UR4, PT ;  /* 0x0000000407007c0c */ /* 0x040fe2000bf06270 */
[----:B------:R-:W-:Y:S01]  /*0260*/  BSSY.RECONVERGENT B0, `(.L_x_4) ;  /* 0x0000008000007945 */ /* 0x000fe20003800200 */
[----:B------:R-:W-:Y:S01]  /*0270*/  ISETP.GE.AND P1, PT, R7, 0x1, PT ;  /* 0x000000010700780c */ /* 0x000fe20003f26270 */
[----:B0-----:R-:W-:-:S05]  /*0280*/  IMAD.WIDE R8, R11, 0x8, R8 ;  /* 0x000000080b087825 */ /* 0x001fca00078e0208 */
[----:B------:R0:W-:Y:S05]  /*0290*/  STG.E.64 desc[UR6][R8.64], R12 ;  /* 0x0000000c08007986 */ /* 0x0001ea000c101b06 */
[----:B------:R-:W-:Y:S05]  /*02a0*/  @P0 BRA `(.L_x_5) ;  /* 0x00000000000c0947 */ /* 0x000fea0003800000 */
[----:B------:R-:W2:Y:S02]  /*02b0*/  LDG.E.64 R4, desc[UR6][R4.64] ;  /* 0x0000000604047981 */ /* 0x000ea4000c1e1b00 */
[----:B--2---:R-:W-:-:S07]  /*02c0*/  DMUL R10, R4, -400 ;  /* 0xc0790000040a7828 */ /* 0x004fce0000000000 */
[----:B------:R1:W-:Y:S04]  /*02d0*/  STG.E.64 desc[UR6][R8.64+0x8], R10 ;  /* 0x0000080a08007986 */ /* 0x0003e8000c101b06 */
.L_x_5:
[----:B------:R-:W-:Y:S05]  /*02e0*/  BSYNC.RECONVERGENT B0 ;  /* 0x0000000000007941 */ /* 0x000fea0003800200 */
.L_x_4:
[----:B------:R-:W-:Y:S05]  /*02f0*/  @!P1 EXIT ;  /* 0x000000000000994d */ /* 0x000fea0003800000 */
[----:B------:R-:W-:-:S05]  /*0300*/  IADD3 R7, PT, PT, R7, -0x1, RZ ;  /* 0xffffffff07077810 */ /* 0x000fca0007ffe0ff */
[----:B------:R-:W-:-:S06]  /*0310*/  IMAD.WIDE.U32 R2, R7, 0x8, R2 ;  /* 0x0000000807027825 */ /* 0x000fcc00078e0002 */
[----:B------:R-:W2:Y:S02]  /*0320*/  LDG.E.64 R2, desc[UR6][R2.64] ;  /* 0x0000000602027981 */ /* 0x000ea4000c1e1b00 */
[----:B--2---:R-:W-:-:S07]  /*0330*/  DMUL R4, R2, -400 ;  /* 0xc079000002047828 */ /* 0x004fce0000000000 */
[----:B------:R-:W-:Y:S01]  /*0340*/  STG.E.64 desc[UR6][R8.64+-0x8], R4 ;  /* 0xfffff80408007986 */ /* 0x000fe2000c101b06 */
[----:B------:R-:W-:Y:S05]  /*0350*/  EXIT ;  /* 0x000000000000794d */ /* 0x000fea0003800000 */
.L_x_6:
        /* <DEDUP_REMOVED lines=10> */
.L_x_12:


//--------------------- .text._Z21RosenbrockGradientGPUPdS_S_ii --------------------------
	.section	.text._Z21RosenbrockGradientGPUPdS_S_ii,"ax",@progbits
	.align	128
        .global         _Z21RosenbrockGradientGPUPdS_S_ii
        .type           _Z21RosenbrockGradientGPUPdS_S_ii,@function
        .size           _Z21RosenbrockGradientGPUPdS_S_ii,(.L_x_13 - _Z21RosenbrockGradientGPUPdS_S_ii)
        .other          _Z21RosenbrockGradientGPUPdS_S_ii,@"STO_CUDA_ENTRY STV_DEFAULT"
_Z21RosenbrockGradientGPUPdS_S_ii:
.text._Z21RosenbrockGradientGPUPdS_S_ii:
[----:B------:R-:W-:Y:S01]  /*0000*/  LDC R1, c[0x0][0x37c] ;  /* 0x0000df00ff017b82 */ /* 0x000fe20000000800 */
[----:B------:R-:W0:Y:S07]  /*0010*/  S2R R0, SR_CTAID.X ;  /* 0x0000000000007919 */ /* 0x000e2e0000002500 */
[----:B------:R-:W1:Y:S01]  /*0020*/  LDC.64 R10, c[0x0][0x398] ;  /* 0x0000e600ff0a7b82 */ /* 0x000e620000000a00 */
[----:B------:R-:W0:Y:S01]  /*0030*/  LDCU UR4, c[0x0][0x360] ;  /* 0x00006c00ff0477ac */ /* 0x000e220008000800 */
[----:B------:R-:W0:Y:S02]  /*0040*/  S2R R3, SR_TID.X ;  /* 0x0000000000037919 */ /* 0x000e240000002100 */
[----:B0-----:R-:W-:-:S05]  /*0050*/  IMAD R0, R0, UR4, R3 ;  /* 0x0000000400007c24 */ /* 0x001fca000f8e0203 */
[----:B-1----:R-:W-:-:S04]  /*0060*/  IADD3 R3, PT, PT, R0, R11, RZ ;  /* 0x0000000b00037210 */ /* 0x002fc80007ffe0ff */
[----:B------:R-:W-:-:S13]  /*0070*/  ISETP.GE.AND P0, PT, R3, R10, PT ;  /* 0x0000000a0300720c */ /* 0x000fda0003f06270 */
[----:B------:R-:W-:Y:S05]  /*0080*/  @P0 EXIT ;  /* 0x000000000000094d */ /* 0x000fea0003800000 */
[----:B------:R-:W-:Y:S01]  /*0090*/  ISETP.NE.AND P0, PT, R3, RZ, PT ;  /* 0x000000ff0300720c */ /* 0x000fe20003f05270 */
[----:B------:R-:W0:Y:S01]  /*00a0*/  LDCU.64 UR4, c[0x0][0x358] ;  /* 0x00006b00ff0477ac */ /* 0x000e220008000a00 */
[----:B------:R-:W-:Y:S11]  /*00b0*/  BSSY.RECONVERGENT B0, `(.L_x_7) ;  /* 0x000001d000007945 */ /* 0x000ff60003800200 */
[----:B------:R-:W-:Y:S05]  /*00c0*/  @P0 BRA `(.L_x_8) ;  /* 0x0000000000240947 */ /* 0x000fea0003800000 */
[----:B------:R-:W0:Y:S02]  /*00d0*/  LDC.64 R10, c[0x0][0x380] ;  /* 0x0000e000ff0a7b82 */ /* 0x000e240000000a00 */
[----:B0-----:R-:W2:Y:S04]  /*00e0*/  LDG.E.64 R4, desc[UR4][R10.64+0x8] ;  /* 0x000008040a047981 */ /* 0x001ea8000c1e1b00 */
[----:B------:R-:W2:Y:S02]  /*00f0*/  LDG.E.64 R6, desc[UR4][R10.64] ;  /* 0x000000040a067981 */ /* 0x000ea4000c1e1b00 */
[C---:B--2---:R-:W-:Y:S02]  /*0100*/  DFMA R4, -R6.reuse, R6, R4 ;  /* 0x000000060604722b */ /* 0x044fe40000000104 */
[----:B------:R-:W-:-:S06]  /*0110*/  DADD R8, R6, -1 ;  /* 0xbff0000006087429 */ /* 0x000fcc0000000000 */
[----:B------:R-:W-:-:S08]  /*0120*/  DMUL R4, R4, -400 ;  /* 0xc079000004047828 */ /* 0x000fd00000000000 */
[----:B------:R-:W-:-:S08]  /*0130*/  DMUL R4, R6, R4 ;  /* 0x0000000406047228 */ /* 0x000fd00000000000 */
[----:B------:R-:W-:Y:S01]  /*0140*/  DFMA R4, R8, 2, R4 ;  /* 0x400000000804782b */ /* 0x000fe20000000004 */
[----:B------:R-:W-:Y:S10]  /*0150*/  BRA `(.L_x_9) ;  /* 0x0000000000487947 */ /* 0x000ff40003800000 */
.L_x_8:
[----:B------:R-:W1:Y:S01]  /*0160*/  LDC.64 R8, c[0x0][0x380] ;  /* 0x0000e000ff087b82 */ /* 0x000e620000000a00 */
[----:B------:R-:W-:-:S04]  /*0170*/  IADD3 R0, PT, PT, R10, -0x1, RZ ;  /* 0xffffffff0a007810 */ /* 0x000fc80007ffe0ff */
[C---:B------:R-:W-:Y:S01]  /*0180*/  ISETP.NE.AND P0, PT, R3.reuse, R0, PT ;  /* 0x000000000300720c */ /* 0x040fe20003f05270 */
[----:B-1----:R-:W-:-:S05]  /*0190*/  IMAD.WIDE R6, R3, 0x8, R8 ;  /* 0x0000000803067825 */ /* 0x002fca00078e0208 */
[----:B0-----:R-:W2:Y:S07]  /*01a0*/  LDG.E.64 R4, desc[UR4][R6.64] ;  /* 0x0000000406047981 */ /* 0x001eae000c1e1b00 */
[----:B------:R-:W3:Y:S01]  /*01b0*/  @P0 LDG.E.64 R12, desc[UR4][R6.64+0x8] ;  /* 0x00000804060c0981 */ /* 0x000ee2000c1e1b00 */
[----:B------:R-:W-:-:S03]  /*01c0*/  @!P0 IMAD.WIDE R8, R10, 0x8, R8 ;  /* 0x000000080a088825 */ /* 0x000fc600078e0208 */
[----:B------:R-:W4:Y:S04]  /*01d0*/  @P0 LDG.E.64 R16, desc[UR4][R6.64+-0x8] ;  /* 0xfffff80406100981 */ /* 0x000f28000c1e1b00 */
[----:B------:R-:W5:Y:S01]  /*01e0*/  @!P0 LDG.E.64 R8, desc[UR4][R8.64+-0x10] ;  /* 0xfffff00408088981 */ /* 0x000f62000c1e1b00 */
[C---:B--2---:R-:W-:Y:S02]  /*01f0*/  @P0 DMUL R10, R4.reuse, -400 ;  /* 0xc0790000040a0828 */ /* 0x044fe40000000000 */
[C---:B---3--:R-:W-:Y:S02]  /*0200*/  @P0 DFMA R12, -R4.reuse, R4, R12 ;  /* 0x00000004040c022b */ /* 0x048fe4000000010c */
[----:B------:R-:W-:-:S06]  /*0210*/  @P0 DADD R14, R4, -1 ;  /* 0xbff00000040e0429 */ /* 0x000fcc0000000000 */
[----:B------:R-:W-:Y:S02]  /*0220*/  @P0 DMUL R12, R10, R12 ;  /* 0x0000000c0a0c0228 */ /* 0x000fe40000000000 */
[--C-:B-----5:R-:W-:Y:S02]  /*0230*/  @!P0 DFMA R10, -R8, R8, R4.reuse ;  /* 0x00000008080a822b */ /* 0x120fe40000000104 */
[----:B----4-:R-:W-:-:S04]  /*0240*/  @P0 DFMA R16, -R16, R16, R4 ;  /* 0x000000101010022b */ /* 0x010fc80000000104 */
[----:B------:R-:W-:Y:S02]  /*0250*/  @P0 DFMA R12, R14, 2, R12 ;  /* 0x400000000e0c082b */ /* 0x000fe4000000000c */
[----:B------:R-:W-:-:S06]  /*0260*/  @!P0 DMUL R4, R10, 200 ;  /* 0x406900000a048828 */ /* 0x000fcc0000000000 */
[----:B------:R-:W-:-:S11]  /*0270*/  @P0 DFMA R4, R16, 200, R12 ;  /* 0x406900001004082b */ /* 0x000fd6000000000c */
.L_x_9:
[----:B------:R-:W-:Y:S05]  /*0280*/  BSYNC.RECONVERGENT B0 ;  /* 0x0000000000007941 */ /* 0x000fea0003800200 */
.L_x_7:
[----:B------:R-:W0:Y:S01]  /*0290*/  LDC.64 R8, c[0x0][0x388] ;  /* 0x0000e200ff087b82 */ /* 0x000e220000000a00 */
[----:B------:R-:W-:Y:S02]  /*02a0*/  DADD R10, -RZ, -R4 ;  /* 0x00000000ff0a7229 */ /* 0x000fe40000000904 */
[----:B------:R-:W-:-:S05]  /*02b0*/  DMUL R6, R4, R4 ;  /* 0x0000000404067228 */ /* 0x000fca0000000000 */
[----:B------:R-:W1:Y:S01]  /*02c0*/  LDC.64 R12, c[0x0][0x390] ;  /* 0x0000e400ff0c7b82 */ /* 0x000e620000000a00 */
[----:B0-----:R-:W-:-:S05]  /*02d0*/  IMAD.WIDE R4, R3, 0x8, R8 ;  /* 0x0000000803047825 */ /* 0x001fca00078e0208 */
[----:B------:R-:W-:Y:S01]  /*02e0*/  STG.E.64 desc[UR4][R4.64], R10 ;  /* 0x0000000a04007986 */ /* 0x000fe2000c101b04 */
[----:B-1----:R-:W-:-:S05]  /*02f0*/  IMAD.WIDE R2, R3, 0x8, R12 ;  /* 0x0000000803027825 */ /* 0x002fca00078e020c */
[----:B------:R-:W-:Y:S01]  /*0300*/  STG.E.64 desc[UR4][R2.64], R6 ;  /* 0x0000000602007986 */ /* 0x000fe2000c101b04 */
[----:B------:R-:W-:Y:S05]  /*0310*/  EXIT ;  /* 0x000000000000794d */ /* 0x000fea0003800000 */
.L_x_10:
        /* <DEDUP_REMOVED lines=14> */
.L_x_13:


//--------------------- .nv.shared.reserved.0     --------------------------
	.section	.nv.shared.reserved.0,"aw",@nobits
	.weak		__nv_reservedSMEM_offset_0_alias
	.size		__nv_reservedSMEM_offset_0_alias, 0, 64
	.other		__nv_reservedSMEM_offset_0_alias,@"STO_CUDA_RESERVED_SHARED STV_DEFAULT"
__nv_reservedSMEM_offset_0_alias:
	.zero		0
	.zero		64


//--------------------- .nv.constant0._Z13VectorNormGPUPdS_ii --------------------------
	.section	.nv.constant0._Z13VectorNormGPUPdS_ii,"a",@progbits
	.sectionflags	@""
	.align	4
.nv.constant0._Z13VectorNormGPUPdS_ii:
	.zero		920


//--------------------- .nv.constant0._Z20RosenbrockHessianGPUPdS_ii --------------------------
	.section	.nv.constant0._Z20RosenbrockHessianGPUPdS_ii,"a",@progbits
	.sectionflags	@""
	.align	4
.nv.constant0._Z20RosenbrockHessianGPUPdS_ii:
	.zero		920


//--------------------- .nv.constant0._Z21RosenbrockGradientGPUPdS_S_ii --------------------------
	.section	.nv.constant0._Z21RosenbrockGradientGPUPdS_S_ii,"a",@progbits
	.sectionflags	@""
	.align	4
.nv.constant0._Z21RosenbrockGradientGPUPdS_S_ii:
	.zero		928


//--------------------- SYMBOLS --------------------------

	.type		.nv.reservedSmem.offset0,@object
	.size		.nv.reservedSmem.offset0,0x4
